//
// Generated by NVIDIA NVVM Compiler
//
// Compiler Build ID: CL-36424714
// Cuda compilation tools, release 13.0, V13.0.88
// Based on NVVM 20.0.0
//

.version 9.0
.target sm_100
.address_size 64

	// .globl	_Z8mykernelPhS_
.global .align 8 .u64 volume;

.visible .entry _Z8mykernelPhS_(
	.param .u64 .ptr .align 1 _Z8mykernelPhS__param_0,
	.param .u64 .ptr .align 1 _Z8mykernelPhS__param_1
)
{


	ret;

}


// ===== COMPILED SASS (sm_100) =====

	.target	sm_100

	.elftype	@"ET_EXEC"


//--------------------- .note.nv.tkinfo           --------------------------
	.section	.note.nv.tkinfo,"",@"SHT_NOTE"
	.sectionflags	@"SHF_NOTE_NV_TKINFO"
	.tkinfo
        /*0018*/ 	.word	0x00000002
        /*0030*/ 	.string	""
        /*0030*/ 	.string	"ptxas"
        /*0030*/ 	.string	"Cuda compilation tools, release 13.0, V13.0.88"
        /*0030*/ 	.string	"Build cuda_13.0.r13.0/compiler.36424714_0"
        /*0030*/ 	.string	"-arch sm_100 -m 64 "



//--------------------- .note.nv.cuinfo           --------------------------
	.section	.note.nv.cuinfo,"",@"SHT_NOTE"
	.sectionflags	@"SHF_NOTE_NV_CUINFO"
        /*0018*/ 	.short	0x0002
        /*001a*/ 	.short	0x0064
        /*001c*/ 	.short	0x0082
	.zero		2


//--------------------- .nv.info                  --------------------------
	.section	.nv.info,"",@"SHT_CUDA_INFO"
	.align	4


	//----- nvinfo : EIATTR_REGCOUNT
	.align		4
        /*0000*/ 	.byte	0x04, 0x2f
        /*0002*/ 	.short	(.L_2 - .L_1)
	.align		4
.L_1:
        /*0004*/ 	.word	index@(_Z8mykernelPhS_)
        /*0008*/ 	.word	0x00000004


	//----- nvinfo : EIATTR_FRAME_SIZE
	.align		4
.L_2:
        /*000c*/ 	.byte	0x04, 0x11
        /*000e*/ 	.short	(.L_4 - .L_3)
	.align		4
.L_3:
        /*0010*/ 	.word	index@(_Z8mykernelPhS_)
        /*0014*/ 	.word	0x00000000


	//----- nvinfo : EIATTR_MIN_STACK_SIZE
	.align		4
.L_4:
        /*0018*/ 	.byte	0x04, 0x12
        /*001a*/ 	.short	(.L_6 - .L_5)
	.align		4
.L_5:
        /*001c*/ 	.word	index@(_Z8mykernelPhS_)
        /*0020*/ 	.word	0x00000000
.L_6:


//--------------------- .nv.compat                --------------------------
	.section	.nv.compat,"",@"SHT_CUDA_COMPAT_INFO"
	.align	4
        /*0000*/ 	.byte	0x02, 0x09, 0x00, 0x00, 0x02, 0x02, 0x01, 0x00, 0x02, 0x05, 0x05, 0x00, 0x03, 0x07, 0x01, 0x01
        /*0010*/ 	.byte	0x02, 0x03, 0x00, 0x00, 0x02, 0x06, 0x01, 0x00, 0x04, 0x0b, 0x08, 0x00, 0x09, 0x00, 0x00, 0x00
        /*0020*/ 	.byte	0x00, 0x00, 0x00, 0x00


//--------------------- .nv.info._Z8mykernelPhS_  --------------------------
	.section	.nv.info._Z8mykernelPhS_,"",@"SHT_CUDA_INFO"
	.sectionflags	@""
	.align	4


	//----- nvinfo : EIATTR_CUDA_API_VERSION
	.align		4
        /*0000*/ 	.byte	0x04, 0x37
        /*0002*/ 	.short	(.L_8 - .L_7)
.L_7:
        /*0004*/ 	.word	0x00000082


	//----- nvinfo : EIATTR_KPARAM_INFO
	.align		4
.L_8:
        /*0008*/ 	.byte	0x04, 0x17
        /*000a*/ 	.short	(.L_10 - .L_9)
.L_9:
        /*000c*/ 	.word	0x00000000
        /*0010*/ 	.short	0x0001
        /*0012*/ 	.short	0x0008
        /*0014*/ 	.byte	0x00, 0xf5, 0x21, 0x00


	//----- nvinfo : EIATTR_KPARAM_INFO
	.align		4
.L_10:
        /*0018*/ 	.byte	0x04, 0x17
        /*001a*/ 	.short	(.L_12 - .L_11)
.L_11:
        /*001c*/ 	.word	0x00000000
        /*0020*/ 	.short	0x0000
        /*0022*/ 	.short	0x0000
        /*0024*/ 	.byte	0x00, 0xf5, 0x21, 0x00


	//----- nvinfo : EIATTR_SPARSE_MMA_MASK
	.align		4
.L_12:
        /*0028*/ 	.byte	0x03, 0x50
        /*002a*/ 	.short	0x0000


	//----- nvinfo : EIATTR_MAXREG_COUNT
	.align		4
        /*002c*/ 	.byte	0x03, 0x1b
        /*002e*/ 	.short	0x00ff


	//----- nvinfo : EIATTR_MERCURY_ISA_VERSION
	.align		4
        /*0030*/ 	.byte	0x03, 0x5f
        /*0032*/ 	.short	0x0101


	//----- nvinfo : EIATTR_VRC_CTA_INIT_COUNT
	.align		4
        /*0034*/ 	.byte	0x02, 0x4a
	.zero		1
	.zero		1


	//----- nvinfo : EIATTR_EXIT_INSTR_OFFSETS
	.align		4
        /*0038*/ 	.byte	0x04, 0x1c
        /*003a*/ 	.short	(.L_14 - .L_13)


	//   ....[0]....
.L_13:
        /*003c*/ 	.word	0x00000010


	//----- nvinfo : EIATTR_CBANK_PARAM_SIZE
	.align		4
.L_14:
        /*0040*/ 	.byte	0x03, 0x19
        /*0042*/ 	.short	0x0010


	//----- nvinfo : EIATTR_PARAM_CBANK
	.align		4
        /*0044*/ 	.byte	0x04, 0x0a
        /*0046*/ 	.short	(.L_16 - .L_15)
	.align		4
.L_15:
        /*0048*/ 	.word	index@(.nv.constant0._Z8mykernelPhS_)
        /*004c*/ 	.short	0x0380
        /*004e*/ 	.short	0x0010


	//----- nvinfo : EIATTR_SW_WAR
	.align		4
.L_16:
        /*0050*/ 	.byte	0x04, 0x36
        /*0052*/ 	.short	(.L_18 - .L_17)
.L_17:
        /*0054*/ 	.word	0x00000008
.L_18:


//--------------------- .nv.callgraph             --------------------------
	.section	.nv.callgraph,"",@"SHT_CUDA_CALLGRAPH"
	.align	4
	.sectionentsize	8
	.align		4
        /*0000*/ 	.word	0x00000000
	.align		4
        /*0004*/ 	.word	0xffffffff
	.align		4
        /*0008*/ 	.word	0x00000000
	.align		4
        /*000c*/ 	.word	0xfffffffe
	.align		4
        /*0010*/ 	.word	0x00000000
	.align		4
        /*0014*/ 	.word	0xfffffffd
	.align		4
        /*0018*/ 	.word	0x00000000
	.align		4
        /*001c*/ 	.word	0xfffffffc


//--------------------- .nv.constant4             --------------------------
	.section	.nv.constant4,"a",@progbits
	.align	8
	.align		8
.nv.constant4:
        /*0000*/ 	.dword	volume


//--------------------- .text._Z8mykernelPhS_     --------------------------
	.section	.text._Z8mykernelPhS_,"ax",@progbits
	.align	128
        .global         _Z8mykernelPhS_
        .type           _Z8mykernelPhS_,@function
        .size           _Z8mykernelPhS_,(.L_x_1 - _Z8mykernelPhS_)
        .other          _Z8mykernelPhS_,@"STO_CUDA_ENTRY STV_DEFAULT"
_Z8mykernelPhS_:
.text._Z8mykernelPhS_:
[----:B------:R-:W-:Y:S01]  /*0000*/  LDC R1, c[0x0][0x37c] ;  /* 0x0000df00ff017b82 */ /* 0x000fe20000000800 */
[----:B------:R-:W-:Y:S05]  /*0010*/  EXIT ;  /* 0x000000000000794d */ /* 0x000fea0003800000 */
.L_x_0:
[----:B------:R-:W-:-:S00]  /*0020*/  BRA `(.L_x_0) ;  /* 0xfffffffc00fc7947 */ /* 0x000fc0000383ffff */
[----:B------:R-:W-:-:S00]  /*0030*/  NOP ;  /* 0x0000000000007918 */ /* 0x000fc00000000000 */
        /* <DEDUP_REMOVED lines=12> */
.L_x_1:


//--------------------- .nv.shared.reserved.0     --------------------------
	.section	.nv.shared.reserved.0,"aw",@nobits
	.weak		__nv_reservedSMEM_offset_0_alias
	.size		__nv_reservedSMEM_offset_0_alias, 0, 64
	.other		__nv_reservedSMEM_offset_0_alias,@"STO_CUDA_RESERVED_SHARED STV_DEFAULT"
__nv_reservedSMEM_offset_0_alias:
	.zero		0
	.zero		64


//--------------------- .nv.global                --------------------------
	.section	.nv.global,"aw",@nobits
	.align	8
.nv.global:
	.type		volume,@object
	.size		volume,(.L_0 - volume)
volume:
	.zero		8
.L_0:


//--------------------- .nv.constant0._Z8mykernelPhS_ --------------------------
	.section	.nv.constant0._Z8mykernelPhS_,"a",@progbits
	.sectionflags	@""
	.align	4
.nv.constant0._Z8mykernelPhS_:
	.zero		912


//--------------------- SYMBOLS --------------------------

	.type		.nv.reservedSmem.offset0,@object
	.size		.nv.reservedSmem.offset0,0x4
